//
// Generated by NVIDIA NVVM Compiler
//
// Compiler Build ID: CL-36424714
// Cuda compilation tools, release 13.0, V13.0.88
// Based on NVVM 20.0.0
//

.version 9.0
.target sm_100
.address_size 64

	// .globl	_Z16vector_add_for_4PKfS0_Pfi

.visible .entry _Z16vector_add_for_4PKfS0_Pfi(
	.param .u64 .ptr .align 1 _Z16vector_add_for_4PKfS0_Pfi_param_0,
	.param .u64 .ptr .align 1 _Z16vector_add_for_4PKfS0_Pfi_param_1,
	.param .u64 .ptr .align 1 _Z16vector_add_for_4PKfS0_Pfi_param_2,
	.param .u32 _Z16vector_add_for_4PKfS0_Pfi_param_3
)
{
	.reg .pred 	%p<2>;
	.reg .b32 	%r<10>;
	.reg .b32 	%f<13>;
	.reg .b64 	%rd<11>;

	ld.param.u64 	%rd1, [_Z16vector_add_for_4PKfS0_Pfi_param_0];
	ld.param.u64 	%rd2, [_Z16vector_add_for_4PKfS0_Pfi_param_1];
	ld.param.u64 	%rd3, [_Z16vector_add_for_4PKfS0_Pfi_param_2];
	ld.param.u32 	%r2, [_Z16vector_add_for_4PKfS0_Pfi_param_3];
	mov.u32 	%r3, %ctaid.x;
	mov.u32 	%r4, %ntid.x;
	mov.u32 	%r5, %tid.x;
	mad.lo.s32 	%r1, %r3, %r4, %r5;
	shr.s32 	%r6, %r2, 31;
	shr.u32 	%r7, %r6, 30;
	add.s32 	%r8, %r2, %r7;
	shr.s32 	%r9, %r8, 2;
	setp.ge.s32 	%p1, %r1, %r9;
	@%p1 bra 	$L__BB0_2;
	cvta.to.global.u64 	%rd4, %rd1;
	cvta.to.global.u64 	%rd5, %rd2;
	cvta.to.global.u64 	%rd6, %rd3;
	mul.wide.s32 	%rd7, %r1, 16;
	add.s64 	%rd8, %rd4, %rd7;
	ld.global.v4.f32 	{%f1, %f2, %f3, %f4}, [%rd8];
	add.s64 	%rd9, %rd5, %rd7;
	ld.global.v4.f32 	{%f5, %f6, %f7, %f8}, [%rd9];
	add.f32 	%f9, %f1, %f5;
	add.f32 	%f10, %f2, %f6;
	add.f32 	%f11, %f3, %f7;
	add.f32 	%f12, %f4, %f8;
	add.s64 	%rd10, %rd6, %rd7;
	st.global.v4.f32 	[%rd10], {%f9, %f10, %f11, %f12};
$L__BB0_2:
	ret;

}
	// .globl	_Z10vector_addPKfS0_Pfi
.visible .entry _Z10vector_addPKfS0_Pfi(
	.param .u64 .ptr .align 1 _Z10vector_addPKfS0_Pfi_param_0,
	.param .u64 .ptr .align 1 _Z10vector_addPKfS0_Pfi_param_1,
	.param .u64 .ptr .align 1 _Z10vector_addPKfS0_Pfi_param_2,
	.param .u32 _Z10vector_addPKfS0_Pfi_param_3
)
{
	.reg .pred 	%p<2>;
	.reg .b32 	%r<6>;
	.reg .b32 	%f<4>;
	.reg .b64 	%rd<11>;

	ld.param.u64 	%rd1, [_Z10vector_addPKfS0_Pfi_param_0];
	ld.param.u64 	%rd2, [_Z10vector_addPKfS0_Pfi_param_1];
	ld.param.u64 	%rd3, [_Z10vector_addPKfS0_Pfi_param_2];
	ld.param.u32 	%r2, [_Z10vector_addPKfS0_Pfi_param_3];
	mov.u32 	%r3, %ctaid.x;
	mov.u32 	%r4, %ntid.x;
	mov.u32 	%r5, %tid.x;
	mad.lo.s32 	%r1, %r3, %r4, %r5;
	setp.ge.s32 	%p1, %r1, %r2;
	@%p1 bra 	$L__BB1_2;
	cvta.to.global.u64 	%rd4, %rd1;
	cvta.to.global.u64 	%rd5, %rd2;
	cvta.to.global.u64 	%rd6, %rd3;
	mul.wide.s32 	%rd7, %r1, 4;
	add.s64 	%rd8, %rd4, %rd7;
	ld.global.f32 	%f1, [%rd8];
	add.s64 	%rd9, %rd5, %rd7;
	ld.global.f32 	%f2, [%rd9];
	add.f32 	%f3, %f1, %f2;
	add.s64 	%rd10, %rd6, %rd7;
	st.global.f32 	[%rd10], %f3;
$L__BB1_2:
	ret;

}


// ===== COMPILED SASS (sm_100) =====

	.target	sm_100

	.elftype	@"ET_EXEC"


//--------------------- .note.nv.tkinfo           --------------------------
	.section	.note.nv.tkinfo,"",@"SHT_NOTE"
	.sectionflags	@"SHF_NOTE_NV_TKINFO"
	.tkinfo
        /*0018*/ 	.word	0x00000002
        /*0030*/ 	.string	""
        /*0030*/ 	.string	"ptxas"
        /*0030*/ 	.string	"Cuda compilation tools, release 13.0, V13.0.88"
        /*0030*/ 	.string	"Build cuda_13.0.r13.0/compiler.36424714_0"
        /*0030*/ 	.string	"-arch sm_100 -m 64 "



//--------------------- .note.nv.cuinfo           --------------------------
	.section	.note.nv.cuinfo,"",@"SHT_NOTE"
	.sectionflags	@"SHF_NOTE_NV_CUINFO"
        /*0018*/ 	.short	0x0002
        /*001a*/ 	.short	0x0064
        /*001c*/ 	.short	0x0082
	.zero		2


//--------------------- .nv.info                  --------------------------
	.section	.nv.info,"",@"SHT_CUDA_INFO"
	.align	4


	//----- nvinfo : EIATTR_REGCOUNT
	.align		4
        /*0000*/ 	.byte	0x04, 0x2f
        /*0002*/ 	.short	(.L_1 - .L_0)
	.align		4
.L_0:
        /*0004*/ 	.word	index@(_Z16vector_add_for_4PKfS0_Pfi)
        /*0008*/ 	.word	0x00000016


	//----- nvinfo : EIATTR_FRAME_SIZE
	.align		4
.L_1:
        /*000c*/ 	.byte	0x04, 0x11
        /*000e*/ 	.short	(.L_3 - .L_2)
	.align		4
.L_2:
        /*0010*/ 	.word	index@(_Z16vector_add_for_4PKfS0_Pfi)
        /*0014*/ 	.word	0x00000000


	//----- nvinfo : EIATTR_REGCOUNT
	.align		4
.L_3:
        /*0018*/ 	.byte	0x04, 0x2f
        /*001a*/ 	.short	(.L_5 - .L_4)
	.align		4
.L_4:
        /*001c*/ 	.word	index@(_Z10vector_addPKfS0_Pfi)
        /*0020*/ 	.word	0x0000000c


	//----- nvinfo : EIATTR_FRAME_SIZE
	.align		4
.L_5:
        /*0024*/ 	.byte	0x04, 0x11
        /*0026*/ 	.short	(.L_7 - .L_6)
	.align		4
.L_6:
        /*0028*/ 	.word	index@(_Z10vector_addPKfS0_Pfi)
        /*002c*/ 	.word	0x00000000


	//----- nvinfo : EIATTR_MIN_STACK_SIZE
	.align		4
.L_7:
        /*0030*/ 	.byte	0x04, 0x12
        /*0032*/ 	.short	(.L_9 - .L_8)
	.align		4
.L_8:
        /*0034*/ 	.word	index@(_Z10vector_addPKfS0_Pfi)
        /*0038*/ 	.word	0x00000000


	//----- nvinfo : EIATTR_MIN_STACK_SIZE
	.align		4
.L_9:
        /*003c*/ 	.byte	0x04, 0x12
        /*003e*/ 	.short	(.L_11 - .L_10)
	.align		4
.L_10:
        /*0040*/ 	.word	index@(_Z16vector_add_for_4PKfS0_Pfi)
        /*0044*/ 	.word	0x00000000
.L_11:


//--------------------- .nv.compat                --------------------------
	.section	.nv.compat,"",@"SHT_CUDA_COMPAT_INFO"
	.align	4
        /*0000*/ 	.byte	0x02, 0x09, 0x00, 0x00, 0x02, 0x02, 0x01, 0x00, 0x02, 0x05, 0x05, 0x00, 0x03, 0x07, 0x01, 0x01
        /*0010*/ 	.byte	0x02, 0x03, 0x00, 0x00, 0x02, 0x06, 0x01, 0x00, 0x04, 0x0b, 0x08, 0x00, 0x09, 0x00, 0x00, 0x00
        /*0020*/ 	.byte	0x00, 0x00, 0x00, 0x00


//--------------------- .nv.info._Z10vector_addPKfS0_Pfi --------------------------
	.section	.nv.info._Z10vector_addPKfS0_Pfi,"",@"SHT_CUDA_INFO"
	.sectionflags	@""
	.align	4


	//----- nvinfo : EIATTR_CUDA_API_VERSION
	.align		4
        /*0000*/ 	.byte	0x04, 0x37
        /*0002*/ 	.short	(.L_13 - .L_12)
.L_12:
        /*0004*/ 	.word	0x00000082


	//----- nvinfo : EIATTR_KPARAM_INFO
	.align		4
.L_13:
        /*0008*/ 	.byte	0x04, 0x17
        /*000a*/ 	.short	(.L_15 - .L_14)
.L_14:
        /*000c*/ 	.word	0x00000000
        /*0010*/ 	.short	0x0003
        /*0012*/ 	.short	0x0018
        /*0014*/ 	.byte	0x00, 0xf0, 0x11, 0x00


	//----- nvinfo : EIATTR_KPARAM_INFO
	.align		4
.L_15:
        /*0018*/ 	.byte	0x04, 0x17
        /*001a*/ 	.short	(.L_17 - .L_16)
.L_16:
        /*001c*/ 	.word	0x00000000
        /*0020*/ 	.short	0x0002
        /*0022*/ 	.short	0x0010
        /*0024*/ 	.byte	0x00, 0xf5, 0x21, 0x00


	//----- nvinfo : EIATTR_KPARAM_INFO
	.align		4
.L_17:
        /*0028*/ 	.byte	0x04, 0x17
        /*002a*/ 	.short	(.L_19 - .L_18)
.L_18:
        /*002c*/ 	.word	0x00000000
        /*0030*/ 	.short	0x0001
        /*0032*/ 	.short	0x0008
        /*0034*/ 	.byte	0x00, 0xf5, 0x21, 0x00


	//----- nvinfo : EIATTR_KPARAM_INFO
	.align		4
.L_19:
        /*0038*/ 	.byte	0x04, 0x17
        /*003a*/ 	.short	(.L_21 - .L_20)
.L_20:
        /*003c*/ 	.word	0x00000000
        /*0040*/ 	.short	0x0000
        /*0042*/ 	.short	0x0000
        /*0044*/ 	.byte	0x00, 0xf5, 0x21, 0x00


	//----- nvinfo : EIATTR_SPARSE_MMA_MASK
	.align		4
.L_21:
        /*0048*/ 	.byte	0x03, 0x50
        /*004a*/ 	.short	0x0000


	//----- nvinfo : EIATTR_MAXREG_COUNT
	.align		4
        /*004c*/ 	.byte	0x03, 0x1b
        /*004e*/ 	.short	0x00ff


	//----- nvinfo : EIATTR_MERCURY_ISA_VERSION
	.align		4
        /*0050*/ 	.byte	0x03, 0x5f
        /*0052*/ 	.short	0x0101


	//----- nvinfo : EIATTR_VRC_CTA_INIT_COUNT
	.align		4
        /*0054*/ 	.byte	0x02, 0x4a
	.zero		1
	.zero		1


	//----- nvinfo : EIATTR_EXIT_INSTR_OFFSETS
	.align		4
        /*0058*/ 	.byte	0x04, 0x1c
        /*005a*/ 	.short	(.L_23 - .L_22)


	//   ....[0]....
.L_22:
        /*005c*/ 	.word	0x00000070


	//   ....[1]....
        /*0060*/ 	.word	0x00000130


	//----- nvinfo : EIATTR_CBANK_PARAM_SIZE
	.align		4
.L_23:
        /*0064*/ 	.byte	0x03, 0x19
        /*0066*/ 	.short	0x001c


	//----- nvinfo : EIATTR_PARAM_CBANK
	.align		4
        /*0068*/ 	.byte	0x04, 0x0a
        /*006a*/ 	.short	(.L_25 - .L_24)
	.align		4
.L_24:
        /*006c*/ 	.word	index@(.nv.constant0._Z10vector_addPKfS0_Pfi)
        /*0070*/ 	.short	0x0380
        /*0072*/ 	.short	0x001c


	//----- nvinfo : EIATTR_SW_WAR
	.align		4
.L_25:
        /*0074*/ 	.byte	0x04, 0x36
        /*0076*/ 	.short	(.L_27 - .L_26)
.L_26:
        /*0078*/ 	.word	0x00000008
.L_27:


//--------------------- .nv.info._Z16vector_add_for_4PKfS0_Pfi --------------------------
	.section	.nv.info._Z16vector_add_for_4PKfS0_Pfi,"",@"SHT_CUDA_INFO"
	.sectionflags	@""
	.align	4


	//----- nvinfo : EIATTR_CUDA_API_VERSION
	.align		4
        /*0000*/ 	.byte	0x04, 0x37
        /*0002*/ 	.short	(.L_29 - .L_28)
.L_28:
        /*0004*/ 	.word	0x00000082


	//----- nvinfo : EIATTR_KPARAM_INFO
	.align		4
.L_29:
        /*0008*/ 	.byte	0x04, 0x17
        /*000a*/ 	.short	(.L_31 - .L_30)
.L_30:
        /*000c*/ 	.word	0x00000000
        /*0010*/ 	.short	0x0003
        /*0012*/ 	.short	0x0018
        /*0014*/ 	.byte	0x00, 0xf0, 0x11, 0x00


	//----- nvinfo : EIATTR_KPARAM_INFO
	.align		4
.L_31:
        /*0018*/ 	.byte	0x04, 0x17
        /*001a*/ 	.short	(.L_33 - .L_32)
.L_32:
        /*001c*/ 	.word	0x00000000
        /*0020*/ 	.short	0x0002
        /*0022*/ 	.short	0x0010
        /*0024*/ 	.byte	0x00, 0xf5, 0x21, 0x00


	//----- nvinfo : EIATTR_KPARAM_INFO
	.align		4
.L_33:
        /*0028*/ 	.byte	0x04, 0x17
        /*002a*/ 	.short	(.L_35 - .L_34)
.L_34:
        /*002c*/ 	.word	0x00000000
        /*0030*/ 	.short	0x0001
        /*0032*/ 	.short	0x0008
        /*0034*/ 	.byte	0x00, 0xf5, 0x21, 0x00


	//----- nvinfo : EIATTR_KPARAM_INFO
	.align		4
.L_35:
        /*0038*/ 	.byte	0x04, 0x17
        /*003a*/ 	.short	(.L_37 - .L_36)
.L_36:
        /*003c*/ 	.word	0x00000000
        /*0040*/ 	.short	0x0000
        /*0042*/ 	.short	0x0000
        /*0044*/ 	.byte	0x00, 0xf5, 0x21, 0x00


	//----- nvinfo : EIATTR_SPARSE_MMA_MASK
	.align		4
.L_37:
        /*0048*/ 	.byte	0x03, 0x50
        /*004a*/ 	.short	0x0000


	//----- nvinfo : EIATTR_MAXREG_COUNT
	.align		4
        /*004c*/ 	.byte	0x03, 0x1b
        /*004e*/ 	.short	0x00ff


	//----- nvinfo : EIATTR_MERCURY_ISA_VERSION
	.align		4
        /*0050*/ 	.byte	0x03, 0x5f
        /*0052*/ 	.short	0x0101


	//----- nvinfo : EIATTR_VRC_CTA_INIT_COUNT
	.align		4
        /*0054*/ 	.byte	0x02, 0x4a
	.zero		1
	.zero		1


	//----- nvinfo : EIATTR_EXIT_INSTR_OFFSETS
	.align		4
        /*0058*/ 	.byte	0x04, 0x1c
        /*005a*/ 	.short	(.L_39 - .L_38)


	//   ....[0]....
.L_38:
        /*005c*/ 	.word	0x000000a0


	//   ....[1]....
        /*0060*/ 	.word	0x00000190


	//----- nvinfo : EIATTR_CBANK_PARAM_SIZE
	.align		4
.L_39:
        /*0064*/ 	.byte	0x03, 0x19
        /*0066*/ 	.short	0x001c


	//----- nvinfo : EIATTR_PARAM_CBANK
	.align		4
        /*0068*/ 	.byte	0x04, 0x0a
        /*006a*/ 	.short	(.L_41 - .L_40)
	.align		4
.L_40:
        /*006c*/ 	.word	index@(.nv.constant0._Z16vector_add_for_4PKfS0_Pfi)
        /*0070*/ 	.short	0x0380
        /*0072*/ 	.short	0x001c


	//----- nvinfo : EIATTR_SW_WAR
	.align		4
.L_41:
        /*0074*/ 	.byte	0x04, 0x36
        /*0076*/ 	.short	(.L_43 - .L_42)
.L_42:
        /*0078*/ 	.word	0x00000008
.L_43:


//--------------------- .nv.callgraph             --------------------------
	.section	.nv.callgraph,"",@"SHT_CUDA_CALLGRAPH"
	.align	4
	.sectionentsize	8
	.align		4
        /*0000*/ 	.word	0x00000000
	.align		4
        /*0004*/ 	.word	0xffffffff
	.align		4
        /*0008*/ 	.word	0x00000000
	.align		4
        /*000c*/ 	.word	0xfffffffe
	.align		4
        /*0010*/ 	.word	0x00000000
	.align		4
        /*0014*/ 	.word	0xfffffffd
	.align		4
        /*0018*/ 	.word	0x00000000
	.align		4
        /*001c*/ 	.word	0xfffffffc


//--------------------- .text._Z10vector_addPKfS0_Pfi --------------------------
	.section	.text._Z10vector_addPKfS0_Pfi,"ax",@progbits
	.align	128
        .global         _Z10vector_addPKfS0_Pfi
        .type           _Z10vector_addPKfS0_Pfi,@function
        .size           _Z10vector_addPKfS0_Pfi,(.L_x_2 - _Z10vector_addPKfS0_Pfi)
        .other          _Z10vector_addPKfS0_Pfi,@"STO_CUDA_ENTRY STV_DEFAULT"
_Z10vector_addPKfS0_Pfi:
.text._Z10vector_addPKfS0_Pfi:
[----:B------:R-:W-:Y:S01]  /*0000*/  LDC R1, c[0x0][0x37c] ;  /* 0x0000df00ff017b82 */ /* 0x000fe20000000800 */
[----:B------:R-:W0:Y:S07]  /*0010*/  S2R R0, SR_TID.X ;  /* 0x0000000000007919 */ /* 0x000e2e0000002100 */
[----:B------:R-:W0:Y:S01]  /*0020*/  S2UR UR4, SR_CTAID.X ;  /* 0x00000000000479c3 */ /* 0x000e220000002500 */
[----:B------:R-:W1:Y:S07]  /*0030*/  LDCU UR5, c[0x0][0x398] ;  /* 0x00007300ff0577ac */ /* 0x000e6e0008000800 */
[----:B------:R-:W0:Y:S02]  /*0040*/  LDC R9, c[0x0][0x360] ;  /* 0x0000d800ff097b82 */ /* 0x000e240000000800 */
[----:B0-----:R-:W-:-:S05]  /*0050*/  IMAD R9, R9, UR4, R0 ;  /* 0x0000000409097c24 */ /* 0x001fca000f8e0200 */
[----:B-1----:R-:W-:-:S13]  /*0060*/  ISETP.GE.AND P0, PT, R9, UR5, PT ;  /* 0x0000000509007c0c */ /* 0x002fda000bf06270 */
[----:B------:R-:W-:Y:S05]  /*0070*/  @P0 EXIT ;  /* 0x000000000000094d */ /* 0x000fea0003800000 */
[----:B------:R-:W0:Y:S01]  /*0080*/  LDC.64 R2, c[0x0][0x380] ;  /* 0x0000e000ff027b82 */ /* 0x000e220000000a00 */
[----:B------:R-:W1:Y:S07]  /*0090*/  LDCU.64 UR4, c[0x0][0x358] ;  /* 0x00006b00ff0477ac */ /* 0x000e6e0008000a00 */
[----:B------:R-:W2:Y:S08]  /*00a0*/  LDC.64 R4, c[0x0][0x388] ;  /* 0x0000e200ff047b82 */ /* 0x000eb00000000a00 */
[----:B------:R-:W3:Y:S01]  /*00b0*/  LDC.64 R6, c[0x0][0x390] ;  /* 0x0000e400ff067b82 */ /* 0x000ee20000000a00 */
[----:B0-----:R-:W-:-:S06]  /*00c0*/  IMAD.WIDE R2, R9, 0x4, R2 ;  /* 0x0000000409027825 */ /* 0x001fcc00078e0202 */
[----:B-1----:R-:W4:Y:S01]  /*00d0*/  LDG.E R2, desc[UR4][R2.64] ;  /* 0x0000000402027981 */ /* 0x002f22000c1e1900 */
[----:B--2---:R-:W-:-:S06]  /*00e0*/  IMAD.WIDE R4, R9, 0x4, R4 ;  /* 0x0000000409047825 */ /* 0x004fcc00078e0204 */
[----:B------:R-:W4:Y:S01]  /*00f0*/  LDG.E R5, desc[UR4][R4.64] ;  /* 0x0000000404057981 */ /* 0x000f22000c1e1900 */
[----:B---3--:R-:W-:-:S04]  /*0100*/  IMAD.WIDE R6, R9, 0x4, R6 ;  /* 0x0000000409067825 */ /* 0x008fc800078e0206 */
[----:B----4-:R-:W-:-:S05]  /*0110*/  FADD R9, R2, R5 ;  /* 0x0000000502097221 */ /* 0x010fca0000000000 */
[----:B------:R-:W-:Y:S01]  /*0120*/  STG.E desc[UR4][R6.64], R9 ;  /* 0x0000000906007986 */ /* 0x000fe2000c101904 */
[----:B------:R-:W-:Y:S05]  /*0130*/  EXIT ;  /* 0x000000000000794d */ /* 0x000fea0003800000 */
.L_x_0:
[----:B------:R-:W-:-:S00]  /*0140*/  BRA `(.L_x_0) ;  /* 0xfffffffc00fc7947 */ /* 0x000fc0000383ffff */
[----:B------:R-:W-:-:S00]  /*0150*/  NOP ;  /* 0x0000000000007918 */ /* 0x000fc00000000000 */
        /* <DEDUP_REMOVED lines=10> */
.L_x_2:


//--------------------- .text._Z16vector_add_for_4PKfS0_Pfi --------------------------
	.section	.text._Z16vector_add_for_4PKfS0_Pfi,"ax",@progbits
	.align	128
        .global         _Z16vector_add_for_4PKfS0_Pfi
        .type           _Z16vector_add_for_4PKfS0_Pfi,@function
        .size           _Z16vector_add_for_4PKfS0_Pfi,(.L_x_3 - _Z16vector_add_for_4PKfS0_Pfi)
        .other          _Z16vector_add_for_4PKfS0_Pfi,@"STO_CUDA_ENTRY STV_DEFAULT"
_Z16vector_add_for_4PKfS0_Pfi:
.text._Z16vector_add_for_4PKfS0_Pfi:
[----:B------:R-:W-:Y:S01]  /*0000*/  LDC R1, c[0x0][0x37c] ;  /* 0x0000df00ff017b82 */ /* 0x000fe20000000800 */
[----:B------:R-:W0:Y:S01]  /*0010*/  S2R R0, SR_TID.X ;  /* 0x0000000000007919 */ /* 0x000e220000002100 */
[----:B------:R-:W1:Y:S06]  /*0020*/  LDCU UR5, c[0x0][0x398] ;  /* 0x00007300ff0577ac */ /* 0x000e6c0008000800 */
[----:B------:R-:W0:Y:S08]  /*0030*/  S2UR UR6, SR_CTAID.X ;  /* 0x00000000000679c3 */ /* 0x000e300000002500 */
[----:B------:R-:W0:Y:S01]  /*0040*/  LDC R9, c[0x0][0x360] ;  /* 0x0000d800ff097b82 */ /* 0x000e220000000800 */
[----:B-1----:R-:W-:-:S04]  /*0050*/  USHF.R.S32.HI UR4, URZ, 0x1f, UR5 ;  /* 0x0000001fff047899 */ /* 0x002fc80008011405 */
[----:B------:R-:W-:-:S04]  /*0060*/  ULEA.HI UR4, UR4, UR5, URZ, 0x2 ;  /* 0x0000000504047291 */ /* 0x000fc8000f8f10ff */
[----:B------:R-:W-:Y:S01]  /*0070*/  USHF.R.S32.HI UR4, URZ, 0x2, UR4 ;  /* 0x00000002ff047899 */ /* 0x000fe20008011404 */
[----:B0-----:R-:W-:-:S05]  /*0080*/  IMAD R9, R9, UR6, R0 ;  /* 0x0000000609097c24 */ /* 0x001fca000f8e0200 */
[----:B------:R-:W-:-:S13]  /*0090*/  ISETP.GE.AND P0, PT, R9, UR4, PT ;  /* 0x0000000409007c0c */ /* 0x000fda000bf06270 */
[----:B------:R-:W-:Y:S05]  /*00a0*/  @P0 EXIT ;  /* 0x000000000000094d */ /* 0x000fea0003800000 */
[----:B------:R-:W0:Y:S01]  /*00b0*/  LDC.64 R2, c[0x0][0x380] ;  /* 0x0000e000ff027b82 */ /* 0x000e220000000a00 */
[----:B------:R-:W1:Y:S07]  /*00c0*/  LDCU.64 UR4, c[0x0][0x358] ;  /* 0x00006b00ff0477ac */ /* 0x000e6e0008000a00 */
[----:B------:R-:W2:Y:S08]  /*00d0*/  LDC.64 R4, c[0x0][0x388] ;  /* 0x0000e200ff047b82 */ /* 0x000eb00000000a00 */
[----:B------:R-:W3:Y:S01]  /*00e0*/  LDC.64 R6, c[0x0][0x390] ;  /* 0x0000e400ff067b82 */ /* 0x000ee20000000a00 */
[----:B0-----:R-:W-:-:S05]  /*00f0*/  IMAD.WIDE R2, R9, 0x10, R2 ;  /* 0x0000001009027825 */ /* 0x001fca00078e0202 */
[----:B-1----:R-:W4:Y:S01]  /*0100*/  LDG.E.128 R12, desc[UR4][R2.64] ;  /* 0x00000004020c7981 */ /* 0x002f22000c1e1d00 */
[----:B--2---:R-:W-:-:S05]  /*0110*/  IMAD.WIDE R4, R9, 0x10, R4 ;  /* 0x0000001009047825 */ /* 0x004fca00078e0204 */
[----:B------:R-:W4:Y:S01]  /*0120*/  LDG.E.128 R16, desc[UR4][R4.64] ;  /* 0x0000000404107981 */ /* 0x000f22000c1e1d00 */
[----:B---3--:R-:W-:-:S04]  /*0130*/  IMAD.WIDE R6, R9, 0x10, R6 ;  /* 0x0000001009067825 */ /* 0x008fc800078e0206 */
[----:B----4-:R-:W-:Y:S01]  /*0140*/  FADD R12, R12, R16 ;  /* 0x000000100c0c7221 */ /* 0x010fe20000000000 */
[----:B------:R-:W-:Y:S01]  /*0150*/  FADD R13, R13, R17 ;  /* 0x000000110d0d7221 */ /* 0x000fe20000000000 */
[----:B------:R-:W-:Y:S01]  /*0160*/  FADD R14, R14, R18 ;  /* 0x000000120e0e7221 */ /* 0x000fe20000000000 */
[----:B------:R-:W-:-:S05]  /*0170*/  FADD R15, R15, R19 ;  /* 0x000000130f0f7221 */ /* 0x000fca0000000000 */
[----:B------:R-:W-:Y:S01]  /*0180*/  STG.E.128 desc[UR4][R6.64], R12 ;  /* 0x0000000c06007986 */ /* 0x000fe2000c101d04 */
[----:B------:R-:W-:Y:S05]  /*0190*/  EXIT ;  /* 0x000000000000794d */ /* 0x000fea0003800000 */
.L_x_1:
        /* <DEDUP_REMOVED lines=14> */
.L_x_3:


//--------------------- .nv.shared.reserved.0     --------------------------
	.section	.nv.shared.reserved.0,"aw",@nobits
	.weak		__nv_reservedSMEM_offset_0_alias
	.size		__nv_reservedSMEM_offset_0_alias, 0, 64
	.other		__nv_reservedSMEM_offset_0_alias,@"STO_CUDA_RESERVED_SHARED STV_DEFAULT"
__nv_reservedSMEM_offset_0_alias:
	.zero		0
	.zero		64


//--------------------- .nv.constant0._Z10vector_addPKfS0_Pfi --------------------------
	.section	.nv.constant0._Z10vector_addPKfS0_Pfi,"a",@progbits
	.sectionflags	@""
	.align	4
.nv.constant0._Z10vector_addPKfS0_Pfi:
	.zero		924


//--------------------- .nv.constant0._Z16vector_add_for_4PKfS0_Pfi --------------------------
	.section	.nv.constant0._Z16vector_add_for_4PKfS0_Pfi,"a",@progbits
	.sectionflags	@""
	.align	4
.nv.constant0._Z16vector_add_for_4PKfS0_Pfi:
	.zero		924


//--------------------- SYMBOLS --------------------------

	.type		.nv.reservedSmem.offset0,@object
	.size		.nv.reservedSmem.offset0,0x4
